	.headerflags	@"EF_CUDA_TEXMODE_UNIFIED EF_CUDA_64BIT_ADDRESS EF_CUDA_ACCELERATORS EF_CUDA_SM90 EF_CUDA_VIRTUAL_SM(EF_CUDA_SM90)"
	.elftype	@"ET_EXEC"


//--------------------- .nv.info                  --------------------------
	.section	.nv.info,"",@"SHT_CUDA_INFO"
	.align	4


	//----- nvinfo : EIATTR_REGCOUNT
	.align		4
        /*0000*/ 	.byte	0x04, 0x2f
        /*0002*/ 	.short	(.L_1 - .L_0)
	.align		4
.L_0:
        /*0004*/ 	.word	index@(triton_poi_fused_add_25)
        /*0008*/ 	.word	0x00000030


	//----- nvinfo : EIATTR_MIN_STACK_SIZE
	.align		4
.L_1:
        /*000c*/ 	.byte	0x04, 0x12
        /*000e*/ 	.short	(.L_3 - .L_2)
	.align		4
.L_2:
        /*0010*/ 	.word	index@(triton_poi_fused_add_25)
        /*0014*/ 	.word	0x00000000


	//----- nvinfo : EIATTR_FRAME_SIZE
	.align		4
.L_3:
        /*0018*/ 	.byte	0x04, 0x11
        /*001a*/ 	.short	(.L_5 - .L_4)
	.align		4
.L_4:
        /*001c*/ 	.word	index@(triton_poi_fused_add_25)
        /*0020*/ 	.word	0x00000000


	//----- nvinfo : EIATTR_MIN_STACK_SIZE
	.align		4
.L_5:
        /*0024*/ 	.byte	0x04, 0x12
        /*0026*/ 	.short	(.L_7 - .L_6)
	.align		4
.L_6:
        /*0028*/ 	.word	index@(triton_poi_fused_add_25)
        /*002c*/ 	.word	0x00000000
.L_7:


//--------------------- .nv.info.triton_poi_fused_add_25 --------------------------
	.section	.nv.info.triton_poi_fused_add_25,"",@"SHT_CUDA_INFO"
	.sectionflags	@""
	.align	4


	//----- nvinfo : EIATTR_CUDA_API_VERSION
	.align		4
        /*0000*/ 	.byte	0x04, 0x37
        /*0002*/ 	.short	(.L_9 - .L_8)
.L_8:
        /*0004*/ 	.word	0x0000007c


	//----- nvinfo : EIATTR_KPARAM_INFO
	.align		4
.L_9:
        /*0008*/ 	.byte	0x04, 0x17
        /*000a*/ 	.short	(.L_11 - .L_10)
.L_10:
        /*000c*/ 	.word	0x00000000
        /*0010*/ 	.short	0x0005
        /*0012*/ 	.short	0x0024
        /*0014*/ 	.byte	0x00, 0xf0, 0x11, 0x00


	//----- nvinfo : EIATTR_KPARAM_INFO
	.align		4
.L_11:
        /*0018*/ 	.byte	0x04, 0x17
        /*001a*/ 	.short	(.L_13 - .L_12)
.L_12:
        /*001c*/ 	.word	0x00000000
        /*0020*/ 	.short	0x0004
        /*0022*/ 	.short	0x0020
        /*0024*/ 	.byte	0x00, 0xf0, 0x11, 0x00


	//----- nvinfo : EIATTR_KPARAM_INFO
	.align		4
.L_13:
        /*0028*/ 	.byte	0x04, 0x17
        /*002a*/ 	.short	(.L_15 - .L_14)
.L_14:
        /*002c*/ 	.word	0x00000000
        /*0030*/ 	.short	0x0003
        /*0032*/ 	.short	0x0018
        /*0034*/ 	.byte	0x00, 0xf4, 0x21, 0x00


	//----- nvinfo : EIATTR_KPARAM_INFO
	.align		4
.L_15:
        /*0038*/ 	.byte	0x04, 0x17
        /*003a*/ 	.short	(.L_17 - .L_16)
.L_16:
        /*003c*/ 	.word	0x00000000
        /*0040*/ 	.short	0x0002
        /*0042*/ 	.short	0x0010
        /*0044*/ 	.byte	0x00, 0xf4, 0x21, 0x00


	//----- nvinfo : EIATTR_KPARAM_INFO
	.align		4
.L_17:
        /*0048*/ 	.byte	0x04, 0x17
        /*004a*/ 	.short	(.L_19 - .L_18)
.L_18:
        /*004c*/ 	.word	0x00000000
        /*0050*/ 	.short	0x0001
        /*0052*/ 	.short	0x0008
        /*0054*/ 	.byte	0x00, 0xf4, 0x21, 0x00


	//----- nvinfo : EIATTR_KPARAM_INFO
	.align		4
.L_19:
        /*0058*/ 	.byte	0x04, 0x17
        /*005a*/ 	.short	(.L_21 - .L_20)
.L_20:
        /*005c*/ 	.word	0x00000000
        /*0060*/ 	.short	0x0000
        /*0062*/ 	.short	0x0000
        /*0064*/ 	.byte	0x00, 0xf4, 0x21, 0x00


	//----- nvinfo : EIATTR_SPARSE_MMA_MASK
	.align		4
.L_21:
        /*0068*/ 	.byte	0x03, 0x50
        /*006a*/ 	.short	0x0000


	//----- nvinfo : EIATTR_MAXREG_COUNT
	.align		4
        /*006c*/ 	.byte	0x03, 0x1b
        /*006e*/ 	.short	0x00ff


	//----- nvinfo : EIATTR_EXIT_INSTR_OFFSETS
	.align		4
        /*0070*/ 	.byte	0x04, 0x1c
        /*0072*/ 	.short	(.L_23 - .L_22)


	//   ....[0]....
.L_22:
        /*0074*/ 	.word	0x00000a30


	//   ....[1]....
        /*0078*/ 	.word	0x00000a80


	//----- nvinfo : EIATTR_REQNTID
	.align		4
.L_23:
        /*007c*/ 	.byte	0x04, 0x10
        /*007e*/ 	.short	(.L_25 - .L_24)
.L_24:
        /*0080*/ 	.word	0x00000100
        /*0084*/ 	.word	0x00000001
        /*0088*/ 	.word	0x00000001


	//----- nvinfo : EIATTR_CBANK_PARAM_SIZE
	.align		4
.L_25:
        /*008c*/ 	.byte	0x03, 0x19
        /*008e*/ 	.short	0x0028


	//----- nvinfo : EIATTR_PARAM_CBANK
	.align		4
        /*0090*/ 	.byte	0x04, 0x0a
        /*0092*/ 	.short	(.L_27 - .L_26)
	.align		4
.L_26:
        /*0094*/ 	.word	index@(.nv.constant0.triton_poi_fused_add_25)
        /*0098*/ 	.short	0x0210
        /*009a*/ 	.short	0x0028


	//----- nvinfo : EIATTR_SW_WAR
	.align		4
.L_27:
        /*009c*/ 	.byte	0x04, 0x36
        /*009e*/ 	.short	(.L_29 - .L_28)
.L_28:
        /*00a0*/ 	.word	0x00000008
.L_29:


//--------------------- .nv.callgraph             --------------------------
	.section	.nv.callgraph,"",@"SHT_CUDA_CALLGRAPH"
	.align	4
	.sectionentsize	8
	.align		4
        /*0000*/ 	.word	0x00000000
	.align		4
        /*0004*/ 	.word	0xffffffff
	.align		4
        /*0008*/ 	.word	0x00000000
	.align		4
        /*000c*/ 	.word	0xfffffffe
	.align		4
        /*0010*/ 	.word	0x00000000
	.align		4
        /*0014*/ 	.word	0xfffffffd
	.align		4
        /*0018*/ 	.word	0x00000000
	.align		4
        /*001c*/ 	.word	0xfffffffc


//--------------------- .text.triton_poi_fused_add_25 --------------------------
	.section	.text.triton_poi_fused_add_25,"ax",@progbits
	.sectionflags	@"SHF_BARRIERS=1"
	.align	128
        .global         triton_poi_fused_add_25
        .type           triton_poi_fused_add_25,@function
        .size           triton_poi_fused_add_25,(.L_x_1 - triton_poi_fused_add_25)
        .other          triton_poi_fused_add_25,@"STO_CUDA_ENTRY STV_DEFAULT"
triton_poi_fused_add_25:
.text.triton_poi_fused_add_25:
[----:B------:R-:W0:Y:S01]  /*0000*/  LDC R1, c[0x0][0x28] ;  /* 0x00000a00ff017b82 */ /* 0x000e220000000800 */
[----:B------:R-:W1:Y:S07]  /*0010*/  S2R R0, SR_TID.X ;  /* 0x0000000000007919 */ /* 0x000e6e0000002100 */
[----:B------:R-:W2:Y:S01]  /*0020*/  LDC.64 R2, c[0x0][0x218] ;  /* 0x00008600ff027b82 */ /* 0x000ea20000000a00 */
[----:B------:R-:W-:Y:S01]  /*0030*/  IMAD.MOV.U32 R44, RZ, RZ, RZ ;  /* 0x000000ffff2c7224 */ /* 0x000fe200078e00ff */
[----:B------:R-:W-:Y:S01]  /*0040*/  ULDC.64 UR6, c[0x0][0x208] ;  /* 0x0000820000067ab9 */ /* 0x000fe20000000a00 */
[----:B------:R-:W3:Y:S01]  /*0050*/  S2R R43, SR_CTAID.X ;  /* 0x00000000002b7919 */ /* 0x000ee20000002500 */
[----:B------:R-:W4:Y:S04]  /*0060*/  S2R R45, SR_CTAID.Y ;  /* 0x00000000002d7919 */ /* 0x000f280000002600 */
[----:B------:R-:W5:Y:S08]  /*0070*/  LDC.64 R36, c[0x0][0x210] ;  /* 0x00008400ff247b82 */ /* 0x000f700000000a00 */
[----:B------:R-:W5:Y:S01]  /*0080*/  LDC.64 R40, c[0x0][0x220] ;  /* 0x00008800ff287b82 */ /* 0x000f620000000a00 */
[----:B-1----:R-:W-:Y:S01]  /*0090*/  IMAD.SHL.U32 R42, R0, 0x4, RZ ;  /* 0x00000004002a7824 */ /* 0x002fe200078e00ff */
[----:B------:R-:W-:-:S02]  /*00a0*/  SHF.R.U32.HI R4, RZ, 0x6, R0 ;  /* 0x00000006ff047819 */ /* 0x000fc40000011600 */
[----:B---3--:R-:W-:Y:S02]  /*00b0*/  PRMT R5, R0, 0x6540, R43 ;  /* 0x0000654000057816 */ /* 0x008fe4000000002b */
[----:B------:R-:W-:Y:S02]  /*00c0*/  LOP3.LUT R6, R42, 0xfc, RZ, 0xc0, !PT ;  /* 0x000000fc2a067812 */ /* 0x000fe400078ec0ff */
[C---:B------:R-:W-:Y:S01]  /*00d0*/  ISETP.GE.AND P4, PT, R5.reuse, 0x180, PT ;  /* 0x000001800500780c */ /* 0x040fe20003f86270 */
[----:B--2---:R-:W-:Y:S01]  /*00e0*/  IMAD.WIDE R2, R5, 0x4, R2 ;  /* 0x0000000405027825 */ /* 0x004fe200078e0202 */
[----:B------:R-:W-:Y:S02]  /*00f0*/  SGXT.U32 R4, R4, 0x2 ;  /* 0x000000020404781a */ /* 0x000fe40000000000 */
[----:B------:R-:W-:Y:S01]  /*0100*/  PRMT R6, R6, 0x6540, R43 ;  /* 0x0000654006067816 */ /* 0x000fe2000000002b */
[----:B----4-:R-:W-:-:S03]  /*0110*/  IMAD.SHL.U32 R45, R45, 0x10, RZ ;  /* 0x000000102d2d7824 */ /* 0x010fc600078e00ff */
[----:B------:R-:W-:Y:S02]  /*0120*/  ISETP.GE.AND P0, PT, R6, 0x180, PT ;  /* 0x000001800600780c */ /* 0x000fe40003f06270 */
[----:B------:R-:W-:Y:S02]  /*0130*/  LOP3.LUT R5, R45, R4, RZ, 0xfc, !PT ;  /* 0x000000042d057212 */ /* 0x000fe400078efcff */
[----:B------:R-:W-:Y:S01]  /*0140*/  LOP3.LUT R7, R45, 0x4, R4, 0xfe, !PT ;  /* 0x000000042d077812 */ /* 0x000fe200078efe04 */
[----:B------:R1:W2:Y:S01]  /*0150*/  @!P4 LDG.E.EL R44, desc[UR6][R2.64] ;  /* 0x00000006022cc981 */ /* 0x0002a2000c2e1900 */
[----:B------:R-:W-:Y:S01]  /*0160*/  LOP3.LUT R8, R45, 0x8, R4, 0xfe, !PT ;  /* 0x000000082d087812 */ /* 0x000fe200078efe04 */
[C---:B------:R-:W-:Y:S01]  /*0170*/  IMAD R39, R5.reuse, 0x180, R6 ;  /* 0x0000018005277824 */ /* 0x040fe200078e0206 */
[----:B------:R-:W-:Y:S02]  /*0180*/  ISETP.LT.AND P1, PT, R5, 0x40, !P0 ;  /* 0x000000400500780c */ /* 0x000fe40004721270 */
[----:B------:R-:W-:-:S02]  /*0190*/  ISETP.LT.AND P2, PT, R7, 0x40, !P0 ;  /* 0x000000400700780c */ /* 0x000fc40004741270 */
[----:B------:R-:W-:Y:S01]  /*01a0*/  ISETP.LT.AND P3, PT, R8, 0x40, !P0 ;  /* 0x000000400800780c */ /* 0x000fe20004761270 */
[C---:B------:R-:W-:Y:S01]  /*01b0*/  VIADD R29, R39.reuse, 0x600 ;  /* 0x00000600271d7836 */ /* 0x040fe20000000000 */
[----:B------:R-:W-:Y:S01]  /*01c0*/  LOP3.LUT R4, R45, 0xc, R4, 0xfe, !PT ;  /* 0x0000000c2d047812 */ /* 0x000fe200078efe04 */
[----:B-1----:R-:W-:Y:S01]  /*01d0*/  VIADD R3, R39, 0xc00 ;  /* 0x00000c0027037836 */ /* 0x002fe20000000000 */
[----:B------:R-:W-:Y:S02]  /*01e0*/  CS2R R16, SRZ ;  /* 0x0000000000107805 */ /* 0x000fe4000001ff00 */
[----:B------:R-:W-:Y:S02]  /*01f0*/  CS2R R18, SRZ ;  /* 0x0000000000127805 */ /* 0x000fe4000001ff00 */
[----:B------:R-:W-:Y:S02]  /*0200*/  ISETP.LT.AND P0, PT, R4, 0x40, !P0 ;  /* 0x000000400400780c */ /* 0x000fe40004701270 */
[----:B------:R-:W-:-:S02]  /*0210*/  CS2R R24, SRZ ;  /* 0x0000000000187805 */ /* 0x000fc4000001ff00 */
[----:B------:R-:W-:Y:S02]  /*0220*/  CS2R R26, SRZ ;  /* 0x00000000001a7805 */ /* 0x000fe4000001ff00 */
[----:B------:R-:W-:Y:S02]  /*0230*/  CS2R R20, SRZ ;  /* 0x0000000000147805 */ /* 0x000fe4000001ff00 */
[----:B------:R-:W-:Y:S01]  /*0240*/  CS2R R22, SRZ ;  /* 0x0000000000167805 */ /* 0x000fe2000001ff00 */
[--C-:B-----5:R-:W-:Y:S01]  /*0250*/  IMAD.WIDE R14, R29, 0x4, R36.reuse ;  /* 0x000000041d0e7825 */ /* 0x120fe200078e0224 */
[----:B------:R-:W-:Y:S02]  /*0260*/  CS2R R4, SRZ ;  /* 0x0000000000047805 */ /* 0x000fe4000001ff00 */
[----:B------:R-:W-:Y:S01]  /*0270*/  CS2R R6, SRZ ;  /* 0x0000000000067805 */ /* 0x000fe2000001ff00 */
[--C-:B------:R-:W-:Y:S01]  /*0280*/  IMAD.WIDE R12, R39, 0x4, R36.reuse ;  /* 0x00000004270c7825 */ /* 0x100fe200078e0224 */
[----:B------:R-:W3:Y:S03]  /*0290*/  @P2 LDG.E.EL.128 R24, desc[UR6][R14.64] ;  /* 0x000000060e182981 */ /* 0x000ee6000c2e1d00 */
[----:B------:R-:W-:Y:S01]  /*02a0*/  IMAD.WIDE R30, R3, 0x4, R36 ;  /* 0x00000004031e7825 */ /* 0x000fe200078e0224 */
[----:B------:R1:W4:Y:S03]  /*02b0*/  @P1 LDG.E.EL.128 R16, desc[UR6][R12.64] ;  /* 0x000000060c101981 */ /* 0x000326000c2e1d00 */
[--C-:B0-----:R-:W-:Y:S01]  /*02c0*/  IMAD.WIDE R28, R29, 0x4, R40.reuse ;  /* 0x000000041d1c7825 */ /* 0x101fe200078e0228 */
[----:B------:R0:W5:Y:S03]  /*02d0*/  @P3 LDG.E.EL.128 R20, desc[UR6][R30.64] ;  /* 0x000000061e143981 */ /* 0x000166000c2e1d00 */
[C---:B------:R-:W-:Y:S01]  /*02e0*/  VIADD R33, R39.reuse, 0x1200 ;  /* 0x0000120027217836 */ /* 0x040fe20000000000 */
[----:B------:R0:W3:Y:S01]  /*02f0*/  @P2 LDG.E.EL.128 R4, desc[UR6][R28.64] ;  /* 0x000000061c042981 */ /* 0x0000e2000c2e1d00 */
[----:B------:R-:W-:Y:S01]  /*0300*/  IMAD.WIDE R38, R39, 0x4, R40 ;  /* 0x0000000427267825 */ /* 0x000fe200078e0228 */
[----:B------:R-:W-:-:S02]  /*0310*/  CS2R R8, SRZ ;  /* 0x0000000000087805 */ /* 0x000fc4000001ff00 */
[----:B------:R-:W-:Y:S01]  /*0320*/  CS2R R10, SRZ ;  /* 0x00000000000a7805 */ /* 0x000fe2000001ff00 */
[----:B------:R-:W-:Y:S01]  /*0330*/  IMAD.WIDE R2, R3, 0x4, R40 ;  /* 0x0000000403027825 */ /* 0x000fe200078e0228 */
[----:B-1----:R-:W-:Y:S02]  /*0340*/  CS2R R12, SRZ ;  /* 0x00000000000c7805 */ /* 0x002fe4000001ff00 */
[----:B------:R-:W-:Y:S02]  /*0350*/  CS2R R14, SRZ ;  /* 0x00000000000e7805 */ /* 0x000fe4000001ff00 */
[----:B0-----:R-:W-:Y:S01]  /*0360*/  CS2R R30, SRZ ;  /* 0x00000000001e7805 */ /* 0x001fe2000001ff00 */
[C---:B------:R-:W-:Y:S01]  /*0370*/  IMAD.WIDE R36, R33.reuse, 0x4, R36 ;  /* 0x0000000421247825 */ /* 0x040fe200078e0224 */
[----:B------:R-:W-:Y:S02]  /*0380*/  CS2R R28, SRZ ;  /* 0x00000000001c7805 */ /* 0x000fe4000001ff00 */
[----:B------:R-:W-:Y:S01]  /*0390*/  CS2R R34, SRZ ;  /* 0x0000000000227805 */ /* 0x000fe2000001ff00 */
[----:B------:R-:W4:Y:S01]  /*03a0*/  @P1 LDG.E.EL.128 R8, desc[UR6][R38.64] ;  /* 0x0000000626081981 */ /* 0x000f22000c2e1d00 */
[----:B------:R-:W-:Y:S01]  /*03b0*/  IMAD.WIDE R40, R33, 0x4, R40 ;  /* 0x0000000421287825 */ /* 0x000fe200078e0228 */
[----:B------:R-:W-:-:S02]  /*03c0*/  CS2R R32, SRZ ;  /* 0x0000000000207805 */ /* 0x000fc4000001ff00 */
[----:B------:R0:W5:Y:S04]  /*03d0*/  @P0 LDG.E.EL.128 R12, desc[UR6][R36.64] ;  /* 0x00000006240c0981 */ /* 0x000168000c2e1d00 */
[----:B------:R1:W5:Y:S04]  /*03e0*/  @P3 LDG.E.EL.128 R28, desc[UR6][R2.64] ;  /* 0x00000006021c3981 */ /* 0x000368000c2e1d00 */
[----:B------:R1:W5:Y:S01]  /*03f0*/  @P0 LDG.E.EL.128 R32, desc[UR6][R40.64] ;  /* 0x0000000628200981 */ /* 0x000362000c2e1d00 */
[----:B------:R-:W1:Y:S01]  /*0400*/  S2UR UR5, SR_CgaCtaId ;  /* 0x00000000000579c3 */ /* 0x000e620000008800 */
[----:B------:R-:W-:Y:S01]  /*0410*/  UMOV UR4, 0x400 ;  /* 0x0000040000047882 */ /* 0x000fe20000000000 */
[----:B0-----:R-:W-:Y:S01]  /*0420*/  LOP3.LUT R36, R0, 0xff, RZ, 0xc0, !PT ;  /* 0x000000ff00247812 */ /* 0x001fe200078ec0ff */
[----:B-1----:R-:W-:-:S06]  /*0430*/  UPRMT UR4, UR5, 0x654, UR4 ;  /* 0x0000065405047896 */ /* 0x002fcc0008000004 */
[----:B------:R-:W-:Y:S02]  /*0440*/  LEA R3, R36, UR4, 0x2 ;  /* 0x0000000424037c11 */ /* 0x000fe4000f8e10ff */
[----:B------:R-:W-:-:S04]  /*0450*/  LOP3.LUT R37, R42, 0xfc, RZ, 0xc0, !PT ;  /* 0x000000fc2a257812 */ /* 0x000fc800078ec0ff */
[----:B------:R-:W-:Y:S01]  /*0460*/  LEA R36, R37, UR4, 0x2 ;  /* 0x0000000425247c11 */ /* 0x000fe2000f8e10ff */
[----:B------:R-:W-:Y:S01]  /*0470*/  IMAD.SHL.U32 R2, R0, 0x40, RZ ;  /* 0x0000004000027824 */ /* 0x000fe200078e00ff */
[----:B------:R-:W-:-:S04]  /*0480*/  SHF.R.U32.HI R41, RZ, 0x6, R0 ;  /* 0x00000006ff297819 */ /* 0x000fc80000011600 */
[----:B------:R-:W-:Y:S02]  /*0490*/  SGXT.U32 R41, R41, 0x2 ;  /* 0x000000022929781a */ /* 0x000fe40000000000 */
[----:B------:R-:W-:-:S04]  /*04a0*/  LOP3.LUT R2, R2, 0xfc0, RZ, 0xc0, !PT ;  /* 0x00000fc002027812 */ /* 0x000fc800078ec0ff */
[C---:B------:R-:W-:Y:S01]  /*04b0*/  LOP3.LUT R40, R2.reuse, R41, RZ, 0xfc, !PT ;  /* 0x0000002902287212 */ /* 0x040fe200078efcff */
[----:B------:R-:W-:Y:S01]  /*04c0*/  VIADD R41, R2, UR4 ;  /* 0x0000000402297c36 */ /* 0x000fe20008000000 */
[----:B------:R-:W-:-:S03]  /*04d0*/  LOP3.LUT R42, R45, 0xc, R42, 0xf8, !PT ;  /* 0x0000000c2d2a7812 */ /* 0x000fc600078ef82a */
[----:B------:R-:W-:Y:S01]  /*04e0*/  IMAD R2, R40, 0x4, R41 ;  /* 0x0000000428027824 */ /* 0x000fe200078e0229 */
[----:B------:R-:W-:Y:S01]  /*04f0*/  ISETP.GE.AND P0, PT, R42, 0x40, PT ;  /* 0x000000402a00780c */ /* 0x000fe20003f06270 */
[----:B--2---:R-:W-:Y:S01]  /*0500*/  STS [R3], R44 ;  /* 0x0000002c03007388 */ /* 0x004fe20000000800 */
[----:B------:R-:W-:Y:S06]  /*0510*/  BAR.SYNC.DEFER_BLOCKING 0x0 ;  /* 0x0000000000007b1d */ /* 0x000fec0000010000 */
[----:B------:R-:W4:Y:S02]  /*0520*/  LDS.128 R36, [R36] ;  /* 0x0000000024247984 */ /* 0x000f240000000c00 */
[C---:B----4-:R-:W-:Y:S01]  /*0530*/  FFMA R9, R37.reuse, R9, R17 ;  /* 0x0000000925097223 */ /* 0x050fe20000000011 */
[----:B------:R-:W-:Y:S01]  /*0540*/  BAR.SYNC.DEFER_BLOCKING 0x0 ;  /* 0x0000000000007b1d */ /* 0x000fe20000010000 */
[C---:B---3--:R-:W-:Y:S01]  /*0550*/  FFMA R25, R37.reuse, R5, R25 ;  /* 0x0000000525197223 */ /* 0x048fe20000000019 */
[C---:B-----5:R-:W-:Y:S01]  /*0560*/  FFMA R21, R37.reuse, R29, R21 ;  /* 0x0000001d25157223 */ /* 0x060fe20000000015 */
[----:B------:R-:W-:Y:S01]  /*0570*/  FFMA R33, R37, R33, R13 ;  /* 0x0000002125217223 */ /* 0x000fe2000000000d */
[C---:B------:R-:W-:Y:S01]  /*0580*/  FFMA R3, R36.reuse, R8, R16 ;  /* 0x0000000824037223 */ /* 0x040fe20000000010 */
[C---:B------:R-:W-:Y:S01]  /*0590*/  FFMA R41, R36.reuse, R4, R24 ;  /* 0x0000000424297223 */ /* 0x040fe20000000018 */
[C---:B------:R-:W-:Y:S01]  /*05a0*/  FFMA R45, R36.reuse, R28, R20 ;  /* 0x0000001c242d7223 */ /* 0x040fe20000000014 */
        /* <DEDUP_REMOVED lines=9> */
[----:B------:R-:W-:-:S05]  /*0640*/  IMAD.SHL.U32 R18, R0, 0x4, RZ ;  /* 0x0000000400127824 */ /* 0x000fca00078e00ff */
[----:B------:R-:W-:Y:S01]  /*0650*/  LOP3.LUT R18, R18, 0x3fc, RZ, 0xc0, !PT ;  /* 0x000003fc12127812 */ /* 0x000fe200078ec0ff */
[----:B------:R-:W-:Y:S04]  /*0660*/  STS [R2], R3 ;  /* 0x0000000302007388 */ /* 0x000fe80000000800 */
[----:B------:R-:W-:Y:S04]  /*0670*/  STS [R2+0x50], R9 ;  /* 0x0000500902007388 */ /* 0x000fe80000000800 */
        /* <DEDUP_REMOVED lines=8> */
[----:B------:R0:W-:Y:S04]  /*0700*/  STS [R2+0xc0], R17 ;  /* 0x0000c01102007388 */ /* 0x0001e80000000800 */
[----:B------:R-:W-:Y:S04]  /*0710*/  STS [R2+0x110], R23 ;  /* 0x0001101702007388 */ /* 0x000fe80000000800 */
[----:B------:R-:W-:Y:S04]  /*0720*/  STS [R2+0x30], R12 ;  /* 0x0000300c02007388 */ /* 0x000fe80000000800 */
[----:B------:R-:W-:Y:S04]  /*0730*/  STS [R2+0x80], R33 ;  /* 0x0000802102007388 */ /* 0x000fe80000000800 */
[----:B------:R-:W-:Y:S04]  /*0740*/  STS [R2+0xd0], R29 ;  /* 0x0000d01d02007388 */ /* 0x000fe80000000800 */
[----:B------:R1:W-:Y:S01]  /*0750*/  STS [R2+0x120], R35 ;  /* 0x0001202302007388 */ /* 0x0003e20000000800 */
[C---:B------:R-:W-:Y:S01]  /*0760*/  LOP3.LUT R4, R18.reuse, 0x400, RZ, 0xfc, !PT ;  /* 0x0000040012047812 */ /* 0x040fe200078efcff */
[----:B0-----:R-:W0:Y:S01]  /*0770*/  LDC.64 R16, c[0x0][0x228] ;  /* 0x00008a00ff107b82 */ /* 0x001e220000000a00 */
[----:B------:R-:W-:-:S02]  /*0780*/  LOP3.LUT R5, R18, 0x800, RZ, 0xfc, !PT ;  /* 0x0000080012057812 */ /* 0x000fc400078efcff */
[----:B------:R-:W-:Y:S02]  /*0790*/  LOP3.LUT R3, R0, 0xfc, RZ, 0xc0, !PT ;  /* 0x000000fc00037812 */ /* 0x000fe400078ec0ff */
[----:B------:R-:W-:Y:S02]  /*07a0*/  LOP3.LUT R4, R4, 0x7f0, RZ, 0xc0, !PT ;  /* 0x000007f004047812 */ /* 0x000fe400078ec0ff */
[----:B------:R-:W-:Y:S02]  /*07b0*/  LOP3.LUT R6, R5, 0xbf0, RZ, 0xc0, !PT ;  /* 0x00000bf005067812 */ /* 0x000fe400078ec0ff */
[----:B------:R-:W-:Y:S01]  /*07c0*/  LEA R3, R3, UR4, 0x2 ;  /* 0x0000000403037c11 */ /* 0x000fe2000f8e10ff */
[----:B------:R-:W-:Y:S02]  /*07d0*/  VIADD R5, R4, UR4 ;  /* 0x0000000404057c36 */ /* 0x000fe40008000000 */
[----:B------:R-:W-:Y:S02]  /*07e0*/  VIADD R7, R6, UR4 ;  /* 0x0000000406077c36 */ /* 0x000fe40008000000 */
[C---:B------:R-:W-:Y:S01]  /*07f0*/  IMAD R13, R18.reuse, 0x4, R3 ;  /* 0x00000004120d7824 */ /* 0x040fe200078e0203 */
[----:B------:R-:W-:Y:S01]  /*0800*/  BAR.SYNC.DEFER_BLOCKING 0x0 ;  /* 0x0000000000007b1d */ /* 0x000fe20000010000 */
[----:B------:R-:W-:-:S02]  /*0810*/  IMAD R8, R18, 0x4, R5 ;  /* 0x0000000412087824 */ /* 0x000fc400078e0205 */
[----:B------:R-:W-:Y:S01]  /*0820*/  IMAD R7, R18, 0x4, R7 ;  /* 0x0000000412077824 */ /* 0x000fe200078e0207 */
[----:B------:R-:W-:Y:S02]  /*0830*/  SHF.R.S32.HI R3, RZ, 0x1f, R42 ;  /* 0x0000001fff037819 */ /* 0x000fe4000001142a */
[----:B------:R-:W-:Y:S02]  /*0840*/  SHF.R.U32.HI R0, RZ, 0x2, R0 ;  /* 0x00000002ff007819 */ /* 0x000fe40000011600 */
[----:B------:R-:W-:Y:S01]  /*0850*/  LEA.HI R3, R3, R42, RZ, 0x4 ;  /* 0x0000002a03037211 */ /* 0x000fe200078f20ff */
[----:B------:R-:W2:Y:S04]  /*0860*/  LDS.128 R12, [R13] ;  /* 0x000000000d0c7984 */ /* 0x000ea80000000c00 */
[----:B------:R-:W3:Y:S04]  /*0870*/  LDS.128 R8, [R8+0x1000] ;  /* 0x0010000008087984 */ /* 0x000ee80000000c00 */
[----:B------:R-:W4:Y:S01]  /*0880*/  LDS.128 R4, [R7+0x2000] ;  /* 0x0020000007047984 */ /* 0x000f220000000c00 */
[----:B------:R-:W-:-:S02]  /*0890*/  LOP3.LUT R19, R3, 0xfffffff0, RZ, 0xc0, !PT ;  /* 0xfffffff003137812 */ /* 0x000fc400078ec0ff */
[----:B------:R-:W-:Y:S02]  /*08a0*/  SGXT.U32 R0, R0, 0x6 ;  /* 0x000000060000781a */ /* 0x000fe40000000000 */
[----:B------:R-:W-:Y:S01]  /*08b0*/  SHF.R.S32.HI R3, RZ, 0x4, R3 ;  /* 0x00000004ff037819 */ /* 0x000fe20000011403 */
[----:B-1----:R-:W-:Y:S01]  /*08c0*/  IMAD.IADD R2, R42, 0x1, -R19 ;  /* 0x000000012a027824 */ /* 0x002fe200078e0a13 */
[----:B------:R-:W-:Y:S02]  /*08d0*/  PRMT R0, R0, 0x6540, R43 ;  /* 0x0000654000007816 */ /* 0x000fe4000000002b */
[----:B------:R-:W-:Y:S01]  /*08e0*/  LOP3.LUT R19, R18, 0xc00, RZ, 0xfc, !PT ;  /* 0x00000c0012137812 */ /* 0x000fe200078efcff */
[----:B------:R-:W-:Y:S01]  /*08f0*/  IMAD R24, R3, 0x1800, R2 ;  /* 0x0000180003187824 */ /* 0x000fe200078e0202 */
[C---:B------:R-:W-:Y:S02]  /*0900*/  LOP3.LUT R2, R0.reuse, 0x40, RZ, 0xfc, !PT ;  /* 0x0000004000027812 */ /* 0x040fe400078efcff */
[----:B------:R-:W-:-:S02]  /*0910*/  LOP3.LUT R3, R0, 0x80, RZ, 0xfc, !PT ;  /* 0x0000008000037812 */ /* 0x000fc400078efcff */
[----:B------:R-:W-:Y:S02]  /*0920*/  LOP3.LUT R20, R19, 0xff0, RZ, 0xc0, !PT ;  /* 0x00000ff013147812 */ /* 0x000fe400078ec0ff */
[C---:B------:R-:W-:Y:S02]  /*0930*/  LOP3.LUT R19, R0.reuse, 0xc0, RZ, 0xfc, !PT ;  /* 0x000000c000137812 */ /* 0x040fe400078efcff */
[----:B------:R-:W-:Y:S02]  /*0940*/  ISETP.LT.AND P1, PT, R0, 0x180, !P0 ;  /* 0x000001800000780c */ /* 0x000fe40004721270 */
[----:B------:R-:W-:Y:S02]  /*0950*/  ISETP.LT.AND P2, PT, R2, 0x180, !P0 ;  /* 0x000001800200780c */ /* 0x000fe40004741270 */
[----:B------:R-:W-:Y:S01]  /*0960*/  ISETP.LT.AND P3, PT, R3, 0x180, !P0 ;  /* 0x000001800300780c */ /* 0x000fe20004761270 */
[--C-:B------:R-:W-:Y:S01]  /*0970*/  IMAD R21, R0, 0x10, R24.reuse ;  /* 0x0000001000157824 */ /* 0x100fe200078e0218 */
[----:B------:R-:W-:Y:S01]  /*0980*/  ISETP.LT.AND P0, PT, R19, 0x180, !P0 ;  /* 0x000001801300780c */ /* 0x000fe20004701270 */
[----:B------:R-:W-:-:S02]  /*0990*/  IMAD R23, R2, 0x10, R24 ;  /* 0x0000001002177824 */ /* 0x000fc400078e0218 */
[----:B------:R-:W-:Y:S02]  /*09a0*/  IMAD R25, R3, 0x10, R24 ;  /* 0x0000001003197824 */ /* 0x000fe400078e0218 */
[----:B------:R-:W-:Y:S02]  /*09b0*/  VIADD R27, R20, UR4 ;  /* 0x00000004141b7c36 */ /* 0x000fe40008000000 */
[----:B0-----:R-:W-:-:S04]  /*09c0*/  IMAD.WIDE R2, R21, 0x4, R16 ;  /* 0x0000000415027825 */ /* 0x001fc800078e0210 */
[--C-:B------:R-:W-:Y:S01]  /*09d0*/  IMAD.WIDE R20, R23, 0x4, R16.reuse ;  /* 0x0000000417147825 */ /* 0x100fe200078e0210 */
[----:B--2---:R0:W-:Y:S03]  /*09e0*/  @P1 STG.E.128 desc[UR6][R2.64], R12 ;  /* 0x0000000c02001986 */ /* 0x0041e6000c101d06 */
[----:B------:R-:W-:Y:S01]  /*09f0*/  IMAD.WIDE R22, R25, 0x4, R16 ;  /* 0x0000000419167825 */ /* 0x000fe200078e0210 */
[----:B---3--:R0:W-:Y:S04]  /*0a00*/  @P2 STG.E.128 desc[UR6][R20.64], R8 ;  /* 0x0000000814002986 */ /* 0x0081e8000c101d06 */
[----:B----4-:R0:W-:Y:S01]  /*0a10*/  @P3 STG.E.128 desc[UR6][R22.64], R4 ;  /* 0x0000000416003986 */ /* 0x0101e2000c101d06 */
[----:B------:R-:W-:Y:S01]  /*0a20*/  IMAD R27, R18, 0x4, R27 ;  /* 0x00000004121b7824 */ /* 0x000fe200078e021b */
[----:B0-----:R-:W-:Y:S06]  /*0a30*/  @!P0 EXIT ;  /* 0x000000000000894d */ /* 0x001fec0003800000 */
[----:B0-----:R-:W0:Y:S01]  /*0a40*/  LDS.128 R4, [R27+0x3000] ;  /* 0x003000001b047984 */ /* 0x001e220000000c00 */
[----:B------:R-:W-:-:S04]  /*0a50*/  IMAD R19, R19, 0x10, R24 ;  /* 0x0000001013137824 */ /* 0x000fc800078e0218 */
[----:B------:R-:W-:-:S05]  /*0a60*/  IMAD.WIDE R16, R19, 0x4, R16 ;  /* 0x0000000413107825 */ /* 0x000fca00078e0210 */
[----:B0-----:R-:W-:Y:S01]  /*0a70*/  STG.E.128 desc[UR6][R16.64], R4 ;  /* 0x0000000410007986 */ /* 0x001fe2000c101d06 */
[----:B------:R-:W-:Y:S05]  /*0a80*/  EXIT ;  /* 0x000000000000794d */ /* 0x000fea0003800000 */
.L_x_0:
[----:B------:R-:W-:-:S00]  /*0a90*/  BRA `(.L_x_0) ;  /* 0xfffffffc00fc7947 */ /* 0x000fc0000383ffff */
[----:B------:R-:W-:-:S00]  /*0aa0*/  NOP ;  /* 0x0000000000007918 */ /* 0x000fc00000000000 */
        /* <DEDUP_REMOVED lines=13> */
.L_x_1:


//--------------------- .nv.shared.triton_poi_fused_add_25 --------------------------
	.section	.nv.shared.triton_poi_fused_add_25,"aw",@nobits
	.sectionflags	@""
	.align	16
	.zero		1024


//--------------------- .nv.constant0.triton_poi_fused_add_25 --------------------------
	.section	.nv.constant0.triton_poi_fused_add_25,"a",@progbits
	.sectionflags	@""
	.align	4
.nv.constant0.triton_poi_fused_add_25:
	.zero		568
